	.headerflags	@"EF_CUDA_TEXMODE_UNIFIED EF_CUDA_64BIT_ADDRESS EF_CUDA_ACCELERATORS EF_CUDA_SM90 EF_CUDA_VIRTUAL_SM(EF_CUDA_SM90)"
	.elftype	@"ET_EXEC"


//--------------------- .nv.info                  --------------------------
	.section	.nv.info,"",@"SHT_CUDA_INFO"
	.align	4


	//----- nvinfo : EIATTR_REGCOUNT
	.align		4
        /*0000*/ 	.byte	0x04, 0x2f
        /*0002*/ 	.short	(.L_3 - .L_2)
	.align		4
.L_2:
        /*0004*/ 	.word	index@(triton_poi_fused__native_batch_norm_legit_no_training_20)
        /*0008*/ 	.word	0x00000012


	//----- nvinfo : EIATTR_MIN_STACK_SIZE
	.align		4
.L_3:
        /*000c*/ 	.byte	0x04, 0x12
        /*000e*/ 	.short	(.L_5 - .L_4)
	.align		4
.L_4:
        /*0010*/ 	.word	index@(triton_poi_fused__native_batch_norm_legit_no_training_20)
        /*0014*/ 	.word	0x00000000


	//----- nvinfo : EIATTR_FRAME_SIZE
	.align		4
.L_5:
        /*0018*/ 	.byte	0x04, 0x11
        /*001a*/ 	.short	(.L_7 - .L_6)
	.align		4
.L_6:
        /*001c*/ 	.word	index@(triton_poi_fused__native_batch_norm_legit_no_training_20)
        /*0020*/ 	.word	0x00000000


	//----- nvinfo : EIATTR_MIN_STACK_SIZE
	.align		4
.L_7:
        /*0024*/ 	.byte	0x04, 0x12
        /*0026*/ 	.short	(.L_9 - .L_8)
	.align		4
.L_8:
        /*0028*/ 	.word	index@(triton_poi_fused__native_batch_norm_legit_no_training_20)
        /*002c*/ 	.word	0x00000000
.L_9:


//--------------------- .nv.info.triton_poi_fused__native_batch_norm_legit_no_training_20 --------------------------
	.section	.nv.info.triton_poi_fused__native_batch_norm_legit_no_training_20,"",@"SHT_CUDA_INFO"
	.sectionflags	@""
	.align	4


	//----- nvinfo : EIATTR_CUDA_API_VERSION
	.align		4
        /*0000*/ 	.byte	0x04, 0x37
        /*0002*/ 	.short	(.L_11 - .L_10)
.L_10:
        /*0004*/ 	.word	0x0000007c


	//----- nvinfo : EIATTR_KPARAM_INFO
	.align		4
.L_11:
        /*0008*/ 	.byte	0x04, 0x17
        /*000a*/ 	.short	(.L_13 - .L_12)
.L_12:
        /*000c*/ 	.word	0x00000000
        /*0010*/ 	.short	0x0006
        /*0012*/ 	.short	0x0030
        /*0014*/ 	.byte	0x00, 0xf0, 0x11, 0x00


	//----- nvinfo : EIATTR_KPARAM_INFO
	.align		4
.L_13:
        /*0018*/ 	.byte	0x04, 0x17
        /*001a*/ 	.short	(.L_15 - .L_14)
.L_14:
        /*001c*/ 	.word	0x00000000
        /*0020*/ 	.short	0x0005
        /*0022*/ 	.short	0x0028
        /*0024*/ 	.byte	0x00, 0xf4, 0x21, 0x00


	//----- nvinfo : EIATTR_KPARAM_INFO
	.align		4
.L_15:
        /*0028*/ 	.byte	0x04, 0x17
        /*002a*/ 	.short	(.L_17 - .L_16)
.L_16:
        /*002c*/ 	.word	0x00000000
        /*0030*/ 	.short	0x0004
        /*0032*/ 	.short	0x0020
        /*0034*/ 	.byte	0x00, 0xf4, 0x21, 0x00


	//----- nvinfo : EIATTR_KPARAM_INFO
	.align		4
.L_17:
        /*0038*/ 	.byte	0x04, 0x17
        /*003a*/ 	.short	(.L_19 - .L_18)
.L_18:
        /*003c*/ 	.word	0x00000000
        /*0040*/ 	.short	0x0003
        /*0042*/ 	.short	0x0018
        /*0044*/ 	.byte	0x00, 0xf4, 0x21, 0x00


	//----- nvinfo : EIATTR_KPARAM_INFO
	.align		4
.L_19:
        /*0048*/ 	.byte	0x04, 0x17
        /*004a*/ 	.short	(.L_21 - .L_20)
.L_20:
        /*004c*/ 	.word	0x00000000
        /*0050*/ 	.short	0x0002
        /*0052*/ 	.short	0x0010
        /*0054*/ 	.byte	0x00, 0xf4, 0x21, 0x00


	//----- nvinfo : EIATTR_KPARAM_INFO
	.align		4
.L_21:
        /*0058*/ 	.byte	0x04, 0x17
        /*005a*/ 	.short	(.L_23 - .L_22)
.L_22:
        /*005c*/ 	.word	0x00000000
        /*0060*/ 	.short	0x0001
        /*0062*/ 	.short	0x0008
        /*0064*/ 	.byte	0x00, 0xf4, 0x21, 0x00


	//----- nvinfo : EIATTR_KPARAM_INFO
	.align		4
.L_23:
        /*0068*/ 	.byte	0x04, 0x17
        /*006a*/ 	.short	(.L_25 - .L_24)
.L_24:
        /*006c*/ 	.word	0x00000000
        /*0070*/ 	.short	0x0000
        /*0072*/ 	.short	0x0000
        /*0074*/ 	.byte	0x00, 0xf4, 0x21, 0x00


	//----- nvinfo : EIATTR_SPARSE_MMA_MASK
	.align		4
.L_25:
        /*0078*/ 	.byte	0x03, 0x50
        /*007a*/ 	.short	0x0000


	//----- nvinfo : EIATTR_MAXREG_COUNT
	.align		4
        /*007c*/ 	.byte	0x03, 0x1b
        /*007e*/ 	.short	0x00ff


	//----- nvinfo : EIATTR_EXIT_INSTR_OFFSETS
	.align		4
        /*0080*/ 	.byte	0x04, 0x1c
        /*0082*/ 	.short	(.L_27 - .L_26)


	//   ....[0]....
.L_26:
        /*0084*/ 	.word	0x000002d0


	//   ....[1]....
        /*0088*/ 	.word	0x000002f0


	//----- nvinfo : EIATTR_REQNTID
	.align		4
.L_27:
        /*008c*/ 	.byte	0x04, 0x10
        /*008e*/ 	.short	(.L_29 - .L_28)
.L_28:
        /*0090*/ 	.word	0x00000080
        /*0094*/ 	.word	0x00000001
        /*0098*/ 	.word	0x00000001


	//----- nvinfo : EIATTR_CBANK_PARAM_SIZE
	.align		4
.L_29:
        /*009c*/ 	.byte	0x03, 0x19
        /*009e*/ 	.short	0x0034


	//----- nvinfo : EIATTR_PARAM_CBANK
	.align		4
        /*00a0*/ 	.byte	0x04, 0x0a
        /*00a2*/ 	.short	(.L_31 - .L_30)
	.align		4
.L_30:
        /*00a4*/ 	.word	index@(.nv.constant0.triton_poi_fused__native_batch_norm_legit_no_training_20)
        /*00a8*/ 	.short	0x0210
        /*00aa*/ 	.short	0x0034


	//----- nvinfo : EIATTR_SW_WAR
	.align		4
.L_31:
        /*00ac*/ 	.byte	0x04, 0x36
        /*00ae*/ 	.short	(.L_33 - .L_32)
.L_32:
        /*00b0*/ 	.word	0x00000008
.L_33:


//--------------------- .nv.callgraph             --------------------------
	.section	.nv.callgraph,"",@"SHT_CUDA_CALLGRAPH"
	.align	4
	.sectionentsize	8
	.align		4
        /*0000*/ 	.word	0x00000000
	.align		4
        /*0004*/ 	.word	0xffffffff
	.align		4
        /*0008*/ 	.word	0x00000000
	.align		4
        /*000c*/ 	.word	0xfffffffe
	.align		4
        /*0010*/ 	.word	0x00000000
	.align		4
        /*0014*/ 	.word	0xfffffffd
	.align		4
        /*0018*/ 	.word	0x00000000
	.align		4
        /*001c*/ 	.word	0xfffffffc


//--------------------- .nv.constant4             --------------------------
	.section	.nv.constant4,"a",@progbits
	.align	8
	.align		8
.nv.constant4:
        /*0000*/ 	.dword	_$_str
	.align		8
        /*0008*/ 	.dword	_$_str_$_2


//--------------------- .text.triton_poi_fused__native_batch_norm_legit_no_training_20 --------------------------
	.section	.text.triton_poi_fused__native_batch_norm_legit_no_training_20,"ax",@progbits
	.align	128
        .global         triton_poi_fused__native_batch_norm_legit_no_training_20
        .type           triton_poi_fused__native_batch_norm_legit_no_training_20,@function
        .size           triton_poi_fused__native_batch_norm_legit_no_training_20,(.L_x_1 - triton_poi_fused__native_batch_norm_legit_no_training_20)
        .other          triton_poi_fused__native_batch_norm_legit_no_training_20,@"STO_CUDA_ENTRY STV_DEFAULT"
triton_poi_fused__native_batch_norm_legit_no_training_20:
.text.triton_poi_fused__native_batch_norm_legit_no_training_20:
[----:B------:R-:W0:Y:S01]  /*0000*/  LDC R1, c[0x0][0x28] ;  /* 0x00000a00ff017b82 */ /* 0x000e220000000800 */
[----:B------:R-:W1:Y:S07]  /*0010*/  S2R R0, SR_TID.X ;  /* 0x0000000000007919 */ /* 0x000e6e0000002100 */
[----:B------:R-:W2:Y:S01]  /*0020*/  LDC.64 R8, c[0x0][0x220] ;  /* 0x00008800ff087b82 */ /* 0x000ea20000000a00 */
[----:B------:R-:W-:Y:S01]  /*0030*/  HFMA2.MMA R14, -RZ, RZ, 0, 0 ;  /* 0x00000000ff0e7435 */ /* 0x000fe200000001ff */
[----:B------:R-:W-:Y:S01]  /*0040*/  ULDC.64 UR4, c[0x0][0x208] ;  /* 0x0000820000047ab9 */ /* 0x000fe20000000a00 */
[----:B------:R-:W3:Y:S05]  /*0050*/  S2R R3, SR_CTAID.X ;  /* 0x0000000000037919 */ /* 0x000eea0000002500 */
[----:B------:R-:W4:Y:S08]  /*0060*/  LDC.64 R4, c[0x0][0x210] ;  /* 0x00008400ff047b82 */ /* 0x000f300000000a00 */
[----:B------:R-:W5:Y:S08]  /*0070*/  LDC.64 R6, c[0x0][0x218] ;  /* 0x00008600ff067b82 */ /* 0x000f700000000a00 */
[----:B------:R-:W5:Y:S01]  /*0080*/  LDC.64 R10, c[0x0][0x228] ;  /* 0x00008a00ff0a7b82 */ /* 0x000f620000000a00 */
[----:B-1----:R-:W-:-:S07]  /*0090*/  LOP3.LUT R0, R0, 0x7f, RZ, 0xc0, !PT ;  /* 0x0000007f00007812 */ /* 0x002fce00078ec0ff */
[----:B------:R-:W1:Y:S01]  /*00a0*/  LDC.64 R12, c[0x0][0x230] ;  /* 0x00008c00ff0c7b82 */ /* 0x000e620000000a00 */
[----:B---3--:R-:W-:-:S04]  /*00b0*/  LEA R0, R3, R0, 0x7 ;  /* 0x0000000003007211 */ /* 0x008fc800078e38ff */
[C---:B------:R-:W-:Y:S01]  /*00c0*/  ISETP.GE.AND P2, PT, R0.reuse, 0x2800, PT ;  /* 0x000028000000780c */ /* 0x040fe20003f46270 */
[----:B------:R-:W-:-:S05]  /*00d0*/  IMAD.HI R2, R0, 0x66666667, RZ ;  /* 0x6666666700027827 */ /* 0x000fca00078e02ff */
[----:B------:R-:W-:-:S04]  /*00e0*/  SHF.R.U32.HI R3, RZ, 0x1f, R2 ;  /* 0x0000001fff037819 */ /* 0x000fc80000011602 */
[----:B------:R-:W-:-:S05]  /*00f0*/  LEA.HI.SX32 R3, R2, R3, 0x1a ;  /* 0x0000000302037211 */ /* 0x000fca00078fd2ff */
[----:B------:R-:W-:-:S04]  /*0100*/  IMAD R15, R3, -0xa0, R0 ;  /* 0xffffff60030f7824 */ /* 0x000fc800078e0200 */
[----:B--2---:R-:W-:-:S05]  /*0110*/  IMAD.WIDE R8, R15, 0x4, R8 ;  /* 0x000000040f087825 */ /* 0x004fca00078e0208 */
[----:B------:R2:W3:Y:S01]  /*0120*/  @!P2 LDG.E.EL R14, desc[UR4][R8.64] ;  /* 0x00000004080ea981 */ /* 0x0004e2000c2e1900 */
[----:B------:R-:W-:Y:S01]  /*0130*/  CS2R R2, SRZ ;  /* 0x0000000000027805 */ /* 0x000fe2000001ff00 */
[----:B----4-:R-:W-:-:S04]  /*0140*/  IMAD.WIDE R4, R0, 0x4, R4 ;  /* 0x0000000400047825 */ /* 0x010fc800078e0204 */
[C---:B-----5:R-:W-:Y:S01]  /*0150*/  IMAD.WIDE R6, R15.reuse, 0x4, R6 ;  /* 0x000000040f067825 */ /* 0x060fe200078e0206 */
[----:B------:R4:W5:Y:S03]  /*0160*/  @!P2 LDG.E R2, desc[UR4][R4.64] ;  /* 0x000000040402a981 */ /* 0x000966000c1e1900 */
[C---:B0-2---:R-:W-:Y:S01]  /*0170*/  IMAD.WIDE R8, R15.reuse, 0x4, R10 ;  /* 0x000000040f087825 */ /* 0x045fe200078e020a */
[----:B------:R0:W5:Y:S03]  /*0180*/  @!P2 LDG.E.EL R3, desc[UR4][R6.64] ;  /* 0x000000040603a981 */ /* 0x000166000c2e1900 */
[----:B-1----:R-:W-:Y:S01]  /*0190*/  IMAD.WIDE R10, R15, 0x4, R12 ;  /* 0x000000040f0a7825 */ /* 0x002fe200078e020c */
[----:B------:R-:W-:Y:S01]  /*01a0*/  CS2R R12, SRZ ;  /* 0x00000000000c7805 */ /* 0x000fe2000001ff00 */
[----:B----4-:R-:W1:Y:S05]  /*01b0*/  LDC.64 R4, c[0x0][0x238] ;  /* 0x00008e00ff047b82 */ /* 0x010e6a0000000a00 */
[----:B------:R-:W2:Y:S04]  /*01c0*/  @!P2 LDG.E.EL R12, desc[UR4][R8.64] ;  /* 0x00000004080ca981 */ /* 0x000ea8000c2e1900 */
[----:B------:R-:W2:Y:S01]  /*01d0*/  @!P2 LDG.E.EL R13, desc[UR4][R10.64] ;  /* 0x000000040a0da981 */ /* 0x000ea2000c2e1900 */
[----:B0-----:R-:W-:Y:S01]  /*01e0*/  MOV R6, 0x3e800000 ;  /* 0x3e80000000067802 */ /* 0x001fe20000000f00 */
[----:B---3--:R-:W-:-:S04]  /*01f0*/  FADD R14, R14, 9.9999997473787516356e-06 ;  /* 0x3727c5ac0e0e7421 */ /* 0x008fc80000000000 */
[----:B------:R-:W0:Y:S01]  /*0200*/  MUFU.SQRT R15, R14 ;  /* 0x0000000e000f7308 */ /* 0x000e220000002000 */
[----:B-----5:R-:W-:Y:S01]  /*0210*/  FADD R2, -R3, R2 ;  /* 0x0000000203027221 */ /* 0x020fe20000000100 */
[C---:B0-----:R-:W-:Y:S02]  /*0220*/  FSETP.GT.AND P0, PT, R15.reuse, 8.50705917302346158658e+37, PT ;  /* 0x7e8000000f00780b */ /* 0x041fe40003f04000 */
[----:B------:R-:W-:Y:S02]  /*0230*/  FSETP.GEU.AND P1, PT, R15, 1.175494350822287508e-38, PT ;  /* 0x008000000f00780b */ /* 0x000fe40003f2e000 */
[----:B------:R-:W-:-:S09]  /*0240*/  FSEL R6, R6, 1, P0 ;  /* 0x3f80000006067808 */ /* 0x000fd20000000000 */
[----:B------:R-:W-:Y:S02]  /*0250*/  @P0 FMUL R15, R15, 0.25 ;  /* 0x3e8000000f0f0820 */ /* 0x000fe40000400000 */
[----:B------:R-:W-:Y:S02]  /*0260*/  @!P1 FMUL R6, R6, 16777216 ;  /* 0x4b80000006069820 */ /* 0x000fe40000400000 */
[----:B------:R-:W-:-:S06]  /*0270*/  @!P1 FMUL R15, R15, 16777216 ;  /* 0x4b8000000f0f9820 */ /* 0x000fcc0000400000 */
[----:B------:R-:W0:Y:S02]  /*0280*/  MUFU.RCP R15, R15 ;  /* 0x0000000f000f7308 */ /* 0x000e240000001000 */
[----:B0-----:R-:W-:-:S04]  /*0290*/  FMUL R3, R15, R6 ;  /* 0x000000060f037220 */ /* 0x001fc80000400000 */
[----:B------:R-:W-:Y:S01]  /*02a0*/  FMUL R6, R2, R3 ;  /* 0x0000000302067220 */ /* 0x000fe20000400000 */
[----:B-1----:R-:W-:-:S04]  /*02b0*/  IMAD.WIDE R2, R0, 0x4, R4 ;  /* 0x0000000400027825 */ /* 0x002fc800078e0204 */
[----:B--2---:R-:W-:Y:S01]  /*02c0*/  FFMA R13, R6, R12, R13 ;  /* 0x0000000c060d7223 */ /* 0x004fe2000000000d */
[----:B------:R-:W-:Y:S06]  /*02d0*/  @P2 EXIT ;  /* 0x000000000000294d */ /* 0x000fec0003800000 */
[----:B------:R-:W-:Y:S01]  /*02e0*/  STG.E desc[UR4][R2.64], R13 ;  /* 0x0000000d02007986 */ /* 0x000fe2000c101904 */
[----:B------:R-:W-:Y:S05]  /*02f0*/  EXIT ;  /* 0x000000000000794d */ /* 0x000fea0003800000 */
.L_x_0:
[----:B------:R-:W-:-:S00]  /*0300*/  BRA `(.L_x_0) ;  /* 0xfffffffc00fc7947 */ /* 0x000fc0000383ffff */
[----:B------:R-:W-:-:S00]  /*0310*/  NOP ;  /* 0x0000000000007918 */ /* 0x000fc00000000000 */
        /* <DEDUP_REMOVED lines=14> */
.L_x_1:


//--------------------- .nv.global.init           --------------------------
	.section	.nv.global.init,"aw",@progbits
.nv.global.init:
	.type		_$_str,@object
	.size		_$_str,(_$_str_$_2 - _$_str)
_$_str:
        /*0000*/ 	.byte	0x5f, 0x5f, 0x43, 0x55, 0x44, 0x41, 0x5f, 0x46, 0x54, 0x5a, 0x00
	.type		_$_str_$_2,@object
	.size		_$_str_$_2,(.L_1 - _$_str_$_2)
_$_str_$_2:
        /*000b*/ 	.byte	0x5f, 0x5f, 0x43, 0x55, 0x44, 0x41, 0x5f, 0x50, 0x52, 0x45, 0x43, 0x5f, 0x53, 0x51, 0x52, 0x54
        /*001b*/ 	.byte	0x00
.L_1:


//--------------------- .nv.constant0.triton_poi_fused__native_batch_norm_legit_no_training_20 --------------------------
	.section	.nv.constant0.triton_poi_fused__native_batch_norm_legit_no_training_20,"a",@progbits
	.sectionflags	@""
	.align	4
.nv.constant0.triton_poi_fused__native_batch_norm_legit_no_training_20:
	.zero		580
